//
// Generated by NVIDIA NVVM Compiler
//
// Compiler Build ID: CL-36424714
// Cuda compilation tools, release 13.0, V13.0.88
// Based on NVVM 20.0.0
//

.version 9.0
.target sm_100
.address_size 64

	// .globl	_Z14simulateKernelPfS_y

.visible .entry _Z14simulateKernelPfS_y(
	.param .u64 .ptr .align 1 _Z14simulateKernelPfS_y_param_0,
	.param .u64 .ptr .align 1 _Z14simulateKernelPfS_y_param_1,
	.param .u64 _Z14simulateKernelPfS_y_param_2
)
{
	.reg .pred 	%p<3>;
	.reg .b32 	%r<8>;
	.reg .b32 	%f<9>;
	.reg .b64 	%rd<28>;

	ld.param.u64 	%rd8, [_Z14simulateKernelPfS_y_param_0];
	ld.param.u64 	%rd9, [_Z14simulateKernelPfS_y_param_1];
	ld.param.u64 	%rd10, [_Z14simulateKernelPfS_y_param_2];
	mov.u32 	%r1, %tid.x;
	mov.u32 	%r2, %ctaid.x;
	mov.u32 	%r3, %ntid.x;
	mad.lo.s32 	%r4, %r2, %r3, %r1;
	cvt.u64.u32 	%rd1, %r4;
	add.s64 	%rd2, %rd10, %rd1;
	add.s64 	%rd3, %rd10, -2;
	and.b64  	%rd11, %rd3, -4294967296;
	setp.ne.s64 	%p1, %rd11, 0;
	@%p1 bra 	$L__BB0_2;
	cvt.u32.u64 	%r5, %rd3;
	cvt.u32.u64 	%r6, %rd1;
	div.u32 	%r7, %r6, %r5;
	cvt.u64.u32 	%rd27, %r7;
	bra.uni 	$L__BB0_3;
$L__BB0_2:
	div.u64 	%rd27, %rd1, %rd3;
$L__BB0_3:
	shl.b64 	%rd7, %rd27, 1;
	add.s64 	%rd12, %rd2, %rd7;
	add.s64 	%rd13, %rd12, 1;
	add.s64 	%rd14, %rd10, -1;
	mad.lo.s64 	%rd15, %rd14, %rd10, -1;
	setp.ge.u64 	%p2, %rd13, %rd15;
	@%p2 bra 	$L__BB0_5;
	cvta.to.global.u64 	%rd17, %rd8;
	cvta.to.global.u64 	%rd18, %rd9;
	shl.b64 	%rd19, %rd12, 2;
	add.s64 	%rd20, %rd17, %rd19;
	ld.global.f32 	%f1, [%rd20];
	ld.global.f32 	%f2, [%rd20+8];
	add.f32 	%f3, %f1, %f2;
	sub.s64 	%rd21, %rd12, %rd10;
	shl.b64 	%rd22, %rd21, 2;
	add.s64 	%rd23, %rd17, %rd22;
	ld.global.f32 	%f4, [%rd23+4];
	add.f32 	%f5, %f3, %f4;
	shl.b64 	%rd24, %rd10, 2;
	add.s64 	%rd25, %rd20, %rd24;
	ld.global.f32 	%f6, [%rd25+4];
	add.f32 	%f7, %f5, %f6;
	mul.f32 	%f8, %f7, 0f3E800000;
	add.s64 	%rd26, %rd18, %rd19;
	st.global.f32 	[%rd26+4], %f8;
$L__BB0_5:
	ret;

}


// ===== COMPILED SASS (sm_100) =====

	.target	sm_100

	.elftype	@"ET_EXEC"


//--------------------- .note.nv.tkinfo           --------------------------
	.section	.note.nv.tkinfo,"",@"SHT_NOTE"
	.sectionflags	@"SHF_NOTE_NV_TKINFO"
	.tkinfo
        /*0018*/ 	.word	0x00000002
        /*0030*/ 	.string	""
        /*0030*/ 	.string	"ptxas"
        /*0030*/ 	.string	"Cuda compilation tools, release 13.0, V13.0.88"
        /*0030*/ 	.string	"Build cuda_13.0.r13.0/compiler.36424714_0"
        /*0030*/ 	.string	"-arch sm_100 -m 64 "



//--------------------- .note.nv.cuinfo           --------------------------
	.section	.note.nv.cuinfo,"",@"SHT_NOTE"
	.sectionflags	@"SHF_NOTE_NV_CUINFO"
        /*0018*/ 	.short	0x0002
        /*001a*/ 	.short	0x0064
        /*001c*/ 	.short	0x0082
	.zero		2


//--------------------- .nv.info                  --------------------------
	.section	.nv.info,"",@"SHT_CUDA_INFO"
	.align	4


	//----- nvinfo : EIATTR_REGCOUNT
	.align		4
        /*0000*/ 	.byte	0x04, 0x2f
        /*0002*/ 	.short	(.L_1 - .L_0)
	.align		4
.L_0:
        /*0004*/ 	.word	index@(_Z14simulateKernelPfS_y)
        /*0008*/ 	.word	0x00000012


	//----- nvinfo : EIATTR_FRAME_SIZE
	.align		4
.L_1:
        /*000c*/ 	.byte	0x04, 0x11
        /*000e*/ 	.short	(.L_3 - .L_2)
	.align		4
.L_2:
        /*0010*/ 	.word	index@($__internal_0_$__cuda_sm20_div_u64)
        /*0014*/ 	.word	0x00000000


	//----- nvinfo : EIATTR_FRAME_SIZE
	.align		4
.L_3:
        /*0018*/ 	.byte	0x04, 0x11
        /*001a*/ 	.short	(.L_5 - .L_4)
	.align		4
.L_4:
        /*001c*/ 	.word	index@(_Z14simulateKernelPfS_y)
        /*0020*/ 	.word	0x00000000


	//----- nvinfo : EIATTR_MIN_STACK_SIZE
	.align		4
.L_5:
        /*0024*/ 	.byte	0x04, 0x12
        /*0026*/ 	.short	(.L_7 - .L_6)
	.align		4
.L_6:
        /*0028*/ 	.word	index@(_Z14simulateKernelPfS_y)
        /*002c*/ 	.word	0x00000000
.L_7:


//--------------------- .nv.compat                --------------------------
	.section	.nv.compat,"",@"SHT_CUDA_COMPAT_INFO"
	.align	4
        /*0000*/ 	.byte	0x02, 0x09, 0x00, 0x00, 0x02, 0x02, 0x01, 0x00, 0x02, 0x05, 0x05, 0x00, 0x03, 0x07, 0x01, 0x01
        /*0010*/ 	.byte	0x02, 0x03, 0x00, 0x00, 0x02, 0x06, 0x01, 0x00, 0x04, 0x0b, 0x08, 0x00, 0x09, 0x00, 0x00, 0x00
        /*0020*/ 	.byte	0x00, 0x00, 0x00, 0x00


//--------------------- .nv.info._Z14simulateKernelPfS_y --------------------------
	.section	.nv.info._Z14simulateKernelPfS_y,"",@"SHT_CUDA_INFO"
	.sectionflags	@""
	.align	4


	//----- nvinfo : EIATTR_CUDA_API_VERSION
	.align		4
        /*0000*/ 	.byte	0x04, 0x37
        /*0002*/ 	.short	(.L_9 - .L_8)
.L_8:
        /*0004*/ 	.word	0x00000082


	//----- nvinfo : EIATTR_KPARAM_INFO
	.align		4
.L_9:
        /*0008*/ 	.byte	0x04, 0x17
        /*000a*/ 	.short	(.L_11 - .L_10)
.L_10:
        /*000c*/ 	.word	0x00000000
        /*0010*/ 	.short	0x0002
        /*0012*/ 	.short	0x0010
        /*0014*/ 	.byte	0x00, 0xf0, 0x21, 0x00


	//----- nvinfo : EIATTR_KPARAM_INFO
	.align		4
.L_11:
        /*0018*/ 	.byte	0x04, 0x17
        /*001a*/ 	.short	(.L_13 - .L_12)
.L_12:
        /*001c*/ 	.word	0x00000000
        /*0020*/ 	.short	0x0001
        /*0022*/ 	.short	0x0008
        /*0024*/ 	.byte	0x00, 0xf5, 0x21, 0x00


	//----- nvinfo : EIATTR_KPARAM_INFO
	.align		4
.L_13:
        /*0028*/ 	.byte	0x04, 0x17
        /*002a*/ 	.short	(.L_15 - .L_14)
.L_14:
        /*002c*/ 	.word	0x00000000
        /*0030*/ 	.short	0x0000
        /*0032*/ 	.short	0x0000
        /*0034*/ 	.byte	0x00, 0xf5, 0x21, 0x00


	//----- nvinfo : EIATTR_SPARSE_MMA_MASK
	.align		4
.L_15:
        /*0038*/ 	.byte	0x03, 0x50
        /*003a*/ 	.short	0x0000


	//----- nvinfo : EIATTR_MAXREG_COUNT
	.align		4
        /*003c*/ 	.byte	0x03, 0x1b
        /*003e*/ 	.short	0x00ff


	//----- nvinfo : EIATTR_MERCURY_ISA_VERSION
	.align		4
        /*0040*/ 	.byte	0x03, 0x5f
        /*0042*/ 	.short	0x0101


	//----- nvinfo : EIATTR_VRC_CTA_INIT_COUNT
	.align		4
        /*0044*/ 	.byte	0x02, 0x4a
	.zero		1
	.zero		1


	//----- nvinfo : EIATTR_EXIT_INSTR_OFFSETS
	.align		4
        /*0048*/ 	.byte	0x04, 0x1c
        /*004a*/ 	.short	(.L_17 - .L_16)


	//   ....[0]....
.L_16:
        /*004c*/ 	.word	0x00000310


	//   ....[1]....
        /*0050*/ 	.word	0x00000490


	//----- nvinfo : EIATTR_CRS_STACK_SIZE
	.align		4
.L_17:
        /*0054*/ 	.byte	0x04, 0x1e
        /*0056*/ 	.short	(.L_19 - .L_18)
.L_18:
        /*0058*/ 	.word	0x00000000


	//----- nvinfo : EIATTR_CBANK_PARAM_SIZE
	.align		4
.L_19:
        /*005c*/ 	.byte	0x03, 0x19
        /*005e*/ 	.short	0x0018


	//----- nvinfo : EIATTR_PARAM_CBANK
	.align		4
        /*0060*/ 	.byte	0x04, 0x0a
        /*0062*/ 	.short	(.L_21 - .L_20)
	.align		4
.L_20:
        /*0064*/ 	.word	index@(.nv.constant0._Z14simulateKernelPfS_y)
        /*0068*/ 	.short	0x0380
        /*006a*/ 	.short	0x0018


	//----- nvinfo : EIATTR_SW_WAR
	.align		4
.L_21:
        /*006c*/ 	.byte	0x04, 0x36
        /*006e*/ 	.short	(.L_23 - .L_22)
.L_22:
        /*0070*/ 	.word	0x00000008
.L_23:


//--------------------- .nv.callgraph             --------------------------
	.section	.nv.callgraph,"",@"SHT_CUDA_CALLGRAPH"
	.align	4
	.sectionentsize	8
	.align		4
        /*0000*/ 	.word	0x00000000
	.align		4
        /*0004*/ 	.word	0xffffffff
	.align		4
        /*0008*/ 	.word	0x00000000
	.align		4
        /*000c*/ 	.word	0xfffffffe
	.align		4
        /*0010*/ 	.word	0x00000000
	.align		4
        /*0014*/ 	.word	0xfffffffd
	.align		4
        /*0018*/ 	.word	0x00000000
	.align		4
        /*001c*/ 	.word	0xfffffffc


//--------------------- .text._Z14simulateKernelPfS_y --------------------------
	.section	.text._Z14simulateKernelPfS_y,"ax",@progbits
	.align	128
        .global         _Z14simulateKernelPfS_y
        .type           _Z14simulateKernelPfS_y,@function
        .size           _Z14simulateKernelPfS_y,(.L_x_3 - _Z14simulateKernelPfS_y)
        .other          _Z14simulateKernelPfS_y,@"STO_CUDA_ENTRY STV_DEFAULT"
_Z14simulateKernelPfS_y:
.text._Z14simulateKernelPfS_y:
[----:B------:R-:W-:Y:S01]  /*0000*/  LDC R1, c[0x0][0x37c] ;  /* 0x0000df00ff017b82 */ /* 0x000fe20000000800 */
[----:B------:R-:W0:Y:S07]  /*0010*/  S2R R3, SR_TID.X ;  /* 0x0000000000037919 */ /* 0x000e2e0000002100 */
[----:B------:R-:W0:Y:S01]  /*0020*/  S2UR UR5, SR_CTAID.X ;  /* 0x00000000000579c3 */ /* 0x000e220000002500 */
[----:B------:R-:W1:Y:S07]  /*0030*/  LDCU.64 UR6, c[0x0][0x390] ;  /* 0x00007200ff0677ac */ /* 0x000e6e0008000a00 */
[----:B------:R-:W0:Y:S01]  /*0040*/  LDC R0, c[0x0][0x360] ;  /* 0x0000d800ff007b82 */ /* 0x000e220000000800 */
[----:B-1----:R-:W-:Y:S01]  /*0050*/  UIADD3 UR4, UP0, UPT, UR6, -0x2, URZ ;  /* 0xfffffffe06047890 */ /* 0x002fe2000ff1e0ff */
[----:B0-----:R-:W-:-:S03]  /*0060*/  IMAD R3, R0, UR5, R3 ;  /* 0x0000000500037c24 */ /* 0x001fc6000f8e0203 */
[----:B------:R-:W-:-:S04]  /*0070*/  UIADD3.X UR5, UPT, UPT, UR7, -0x1, URZ, UP0, !UPT ;  /* 0xffffffff07057890 */ /* 0x000fc800087fe4ff */
[----:B------:R-:W-:Y:S01]  /*0080*/  UISETP.NE.U32.AND UP0, UPT, UR5, URZ, UPT ;  /* 0x000000ff0500728c */ /* 0x000fe2000bf05070 */
[----:B------:R-:W-:-:S05]  /*0090*/  IADD3 R2, P0, PT, R3, UR6, RZ ;  /* 0x0000000603027c10 */ /* 0x000fca000ff1e0ff */
[----:B------:R-:W-:-:S03]  /*00a0*/  IMAD.X R0, RZ, RZ, UR7, P0 ;  /* 0x00000007ff007e24 */ /* 0x000fc600080e06ff */
[----:B------:R-:W-:Y:S05]  /*00b0*/  BRA.U UP0, `(.L_x_0) ;  /* 0x0000000100507547 */ /* 0x000fea000b800000 */
[----:B------:R-:W0:Y:S01]  /*00c0*/  I2F.U32.RP R6, UR4 ;  /* 0x0000000400067d06 */ /* 0x000e220008209000 */
[----:B------:R-:W-:-:S07]  /*00d0*/  ISETP.NE.U32.AND P2, PT, RZ, UR4, PT ;  /* 0x00000004ff007c0c */ /* 0x000fce000bf45070 */
[----:B0-----:R-:W0:Y:S02]  /*00e0*/  MUFU.RCP R6, R6 ;  /* 0x0000000600067308 */ /* 0x001e240000001000 */
[----:B0-----:R-:W-:-:S06]  /*00f0*/  VIADD R4, R6, 0xffffffe ;  /* 0x0ffffffe06047836 */ /* 0x001fcc0000000000 */
[----:B------:R0:W1:Y:S02]  /*0100*/  F2I.FTZ.U32.TRUNC.NTZ R5, R4 ;  /* 0x0000000400057305 */ /* 0x000064000021f000 */
[----:B0-----:R-:W-:Y:S02]  /*0110*/  HFMA2 R4, -RZ, RZ, 0, 0 ;  /* 0x00000000ff047431 */ /* 0x001fe400000001ff */
[----:B-1----:R-:W-:-:S04]  /*0120*/  IMAD.MOV R7, RZ, RZ, -R5 ;  /* 0x000000ffff077224 */ /* 0x002fc800078e0a05 */
[----:B------:R-:W-:-:S04]  /*0130*/  IMAD R7, R7, UR4, RZ ;  /* 0x0000000407077c24 */ /* 0x000fc8000f8e02ff */
[----:B------:R-:W-:-:S04]  /*0140*/  IMAD.HI.U32 R8, R5, R7, R4 ;  /* 0x0000000705087227 */ /* 0x000fc800078e0004 */
[----:B------:R-:W-:Y:S02]  /*0150*/  IMAD.MOV.U32 R7, RZ, RZ, RZ ;  /* 0x000000ffff077224 */ /* 0x000fe400078e00ff */
[----:B------:R-:W-:-:S04]  /*0160*/  IMAD.HI.U32 R6, R8, R3, RZ ;  /* 0x0000000308067227 */ /* 0x000fc800078e00ff */
[----:B------:R-:W-:-:S04]  /*0170*/  IMAD.MOV R8, RZ, RZ, -R6 ;  /* 0x000000ffff087224 */ /* 0x000fc800078e0a06 */
[----:B------:R-:W-:-:S05]  /*0180*/  IMAD R3, R8, UR4, R3 ;  /* 0x0000000408037c24 */ /* 0x000fca000f8e0203 */
[----:B------:R-:W-:-:S13]  /*0190*/  ISETP.GE.U32.AND P0, PT, R3, UR4, PT ;  /* 0x0000000403007c0c */ /* 0x000fda000bf06070 */
[----:B------:R-:W-:Y:S02]  /*01a0*/  @P0 VIADD R3, R3, -UR4 ;  /* 0x8000000403030c36 */ /* 0x000fe40008000000 */
[----:B------:R-:W-:-:S03]  /*01b0*/  @P0 VIADD R6, R6, 0x1 ;  /* 0x0000000106060836 */ /* 0x000fc60000000000 */
[----:B------:R-:W-:-:S13]  /*01c0*/  ISETP.GE.U32.AND P1, PT, R3, UR4, PT ;  /* 0x0000000403007c0c */ /* 0x000fda000bf26070 */
[----:B------:R-:W-:Y:S02]  /*01d0*/  @P1 IADD3 R6, PT, PT, R6, 0x1, RZ ;  /* 0x0000000106061810 */ /* 0x000fe40007ffe0ff */
[----:B------:R-:W-:Y:S01]  /*01e0*/  @!P2 LOP3.LUT R6, RZ, UR4, RZ, 0x33, !PT ;  /* 0x00000004ff06ac12 */ /* 0x000fe2000f8e33ff */
[----:B------:R-:W-:Y:S06]  /*01f0*/  BRA `(.L_x_1) ;  /* 0x0000000000087947 */ /* 0x000fec0003800000 */
.L_x_0:
[----:B------:R-:W-:-:S07]  /*0200*/  MOV R4, 0x220 ;  /* 0x0000022000047802 */ /* 0x000fce0000000f00 */
[----:B------:R-:W-:Y:S05]  /*0210*/  CALL.REL.NOINC `($__internal_0_$__cuda_sm20_div_u64) ;  /* 0x0000000000a07944 */ /* 0x000fea0003c00000 */
.L_x_1:
[----:B------:R-:W0:Y:S01]  /*0220*/  LDC.64 R4, c[0x0][0x390] ;  /* 0x0000e400ff047b82 */ /* 0x000e220000000a00 */
[----:B------:R-:W-:Y:S01]  /*0230*/  IMAD.MOV.U32 R3, RZ, RZ, -0x1 ;  /* 0xffffffffff037424 */ /* 0x000fe200078e00ff */
[----:B0-----:R-:W-:-:S04]  /*0240*/  IADD3 R9, P0, PT, R4, -0x1, RZ ;  /* 0xffffffff04097810 */ /* 0x001fc80007f1e0ff */
[----:B------:R-:W-:Y:S02]  /*0250*/  IADD3.X R11, PT, PT, R5, -0x1, RZ, P0, !PT ;  /* 0xffffffff050b7810 */ /* 0x000fe400007fe4ff */
[C---:B------:R-:W-:Y:S01]  /*0260*/  LEA R13, P0, R6.reuse, R2, 0x1 ;  /* 0x00000002060d7211 */ /* 0x040fe200078008ff */
[----:B------:R-:W-:Y:S02]  /*0270*/  IMAD.MOV.U32 R2, RZ, RZ, -0x1 ;  /* 0xffffffffff027424 */ /* 0x000fe400078e00ff */
[----:B------:R-:W-:Y:S01]  /*0280*/  IMAD R8, R11, R4, RZ ;  /* 0x000000040b087224 */ /* 0x000fe200078e02ff */
[----:B------:R-:W-:Y:S01]  /*0290*/  LEA.HI.X R14, R6, R0, R7, 0x1, P0 ;  /* 0x00000000060e7211 */ /* 0x000fe200000f0c07 */
[----:B------:R-:W-:Y:S01]  /*02a0*/  IMAD.WIDE.U32 R2, R9, R4, R2 ;  /* 0x0000000409027225 */ /* 0x000fe200078e0002 */
[----:B------:R-:W-:-:S03]  /*02b0*/  IADD3 R7, P0, PT, R13, 0x1, RZ ;  /* 0x000000010d077810 */ /* 0x000fc60007f1e0ff */
[----:B------:R-:W-:Y:S01]  /*02c0*/  IMAD R11, R9, R5, R8 ;  /* 0x00000005090b7224 */ /* 0x000fe200078e0208 */
[----:B------:R-:W-:Y:S02]  /*02d0*/  IADD3.X R9, PT, PT, RZ, R14, RZ, P0, !PT ;  /* 0x0000000eff097210 */ /* 0x000fe400007fe4ff */
[----:B------:R-:W-:Y:S01]  /*02e0*/  ISETP.GE.U32.AND P0, PT, R7, R2, PT ;  /* 0x000000020700720c */ /* 0x000fe20003f06070 */
[----:B------:R-:W-:-:S05]  /*02f0*/  IMAD.IADD R2, R3, 0x1, R11 ;  /* 0x0000000103027824 */ /* 0x000fca00078e020b */
[----:B------:R-:W-:-:S13]  /*0300*/  ISETP.GE.U32.AND.EX P0, PT, R9, R2, PT, P0 ;  /* 0x000000020900720c */ /* 0x000fda0003f06100 */
[----:B------:R-:W-:Y:S05]  /*0310*/  @P0 EXIT ;  /* 0x000000000000094d */ /* 0x000fea0003800000 */
[----:B------:R-:W0:Y:S01]  /*0320*/  LDCU.128 UR8, c[0x0][0x380] ;  /* 0x00007000ff0877ac */ /* 0x000e220008000c00 */
[C---:B------:R-:W-:Y:S01]  /*0330*/  IMAD.SHL.U32 R10, R13.reuse, 0x4, RZ ;  /* 0x000000040d0a7824 */ /* 0x040fe200078e00ff */
[C---:B------:R-:W-:Y:S01]  /*0340*/  IADD3 R0, P1, PT, R13.reuse, -R4, RZ ;  /* 0x800000040d007210 */ /* 0x040fe20007f3e0ff */
[----:B------:R-:W1:Y:S01]  /*0350*/  LDCU.64 UR4, c[0x0][0x358] ;  /* 0x00006b00ff0477ac */ /* 0x000e620008000a00 */
[----:B------:R-:W-:Y:S02]  /*0360*/  SHF.L.U64.HI R12, R13, 0x2, R14 ;  /* 0x000000020d0c7819 */ /* 0x000fe4000001020e */
[----:B------:R-:W-:Y:S02]  /*0370*/  IADD3.X R7, PT, PT, R14, ~R5, RZ, P1, !PT ;  /* 0x800000050e077210 */ /* 0x000fe40000ffe4ff */
[----:B0-----:R-:W-:Y:S02]  /*0380*/  IADD3 R2, P0, PT, R10, UR8, RZ ;  /* 0x000000080a027c10 */ /* 0x001fe4000ff1e0ff */
[----:B------:R-:W-:-:S02]  /*0390*/  LEA R6, P2, R0, UR8, 0x2 ;  /* 0x0000000800067c11 */ /* 0x000fc4000f8410ff */
[----:B------:R-:W-:Y:S02]  /*03a0*/  IADD3.X R3, PT, PT, R12, UR9, RZ, P0, !PT ;  /* 0x000000090c037c10 */ /* 0x000fe400087fe4ff */
[----:B------:R-:W-:Y:S02]  /*03b0*/  LEA.HI.X R7, R0, UR9, R7, 0x2, P2 ;  /* 0x0000000900077c11 */ /* 0x000fe400090f1407 */
[C---:B------:R-:W-:Y:S01]  /*03c0*/  LEA R8, P0, R4.reuse, R2, 0x2 ;  /* 0x0000000204087211 */ /* 0x040fe200078010ff */
[----:B-1----:R-:W2:Y:S04]  /*03d0*/  LDG.E R0, desc[UR4][R2.64] ;  /* 0x0000000402007981 */ /* 0x002ea8000c1e1900 */
[----:B------:R-:W2:Y:S01]  /*03e0*/  LDG.E R11, desc[UR4][R2.64+0x8] ;  /* 0x00000804020b7981 */ /* 0x000ea2000c1e1900 */
[----:B------:R-:W-:-:S03]  /*03f0*/  LEA.HI.X R9, R4, R3, R5, 0x2, P0 ;  /* 0x0000000304097211 */ /* 0x000fc600000f1405 */
[----:B------:R-:W3:Y:S04]  /*0400*/  LDG.E R7, desc[UR4][R6.64+0x4] ;  /* 0x0000040406077981 */ /* 0x000ee8000c1e1900 */
[----:B------:R-:W4:Y:S01]  /*0410*/  LDG.E R9, desc[UR4][R8.64+0x4] ;  /* 0x0000040408097981 */ /* 0x000f22000c1e1900 */
[----:B------:R-:W-:-:S04]  /*0420*/  IADD3 R4, P0, PT, R10, UR10, RZ ;  /* 0x0000000a0a047c10 */ /* 0x000fc8000ff1e0ff */
[----:B------:R-:W-:Y:S01]  /*0430*/  IADD3.X R5, PT, PT, R12, UR11, RZ, P0, !PT ;  /* 0x0000000b0c057c10 */ /* 0x000fe200087fe4ff */
[----:B--2---:R-:W-:-:S04]  /*0440*/  FADD R0, R0, R11 ;  /* 0x0000000b00007221 */ /* 0x004fc80000000000 */
[----:B---3--:R-:W-:-:S04]  /*0450*/  FADD R0, R0, R7 ;  /* 0x0000000700007221 */ /* 0x008fc80000000000 */
[----:B----4-:R-:W-:-:S04]  /*0460*/  FADD R0, R0, R9 ;  /* 0x0000000900007221 */ /* 0x010fc80000000000 */
[----:B------:R-:W-:-:S05]  /*0470*/  FMUL R11, R0, 0.25 ;  /* 0x3e800000000b7820 */ /* 0x000fca0000400000 */
[----:B------:R-:W-:Y:S01]  /*0480*/  STG.E desc[UR4][R4.64+0x4], R11 ;  /* 0x0000040b04007986 */ /* 0x000fe2000c101904 */
[----:B------:R-:W-:Y:S05]  /*0490*/  EXIT ;  /* 0x000000000000794d */ /* 0x000fea0003800000 */
        .weak           $__internal_0_$__cuda_sm20_div_u64
        .type           $__internal_0_$__cuda_sm20_div_u64,@function
        .size           $__internal_0_$__cuda_sm20_div_u64,(.L_x_3 - $__internal_0_$__cuda_sm20_div_u64)
$__internal_0_$__cuda_sm20_div_u64:
[----:B------:R-:W0:Y:S08]  /*04a0*/  I2F.U64.RP R5, UR4 ;  /* 0x0000000400057d12 */ /* 0x000e300008309000 */
[----:B0-----:R-:W0:Y:S02]  /*04b0*/  MUFU.RCP R5, R5 ;  /* 0x0000000500057308 */ /* 0x001e240000001000 */
[----:B0-----:R-:W-:-:S06]  /*04c0*/  VIADD R6, R5, 0x1ffffffe ;  /* 0x1ffffffe05067836 */ /* 0x001fcc0000000000 */
[----:B------:R-:W0:Y:S02]  /*04d0*/  F2I.U64.TRUNC R6, R6 ;  /* 0x0000000600067311 */ /* 0x000e24000020d800 */
[----:B0-----:R-:W-:-:S04]  /*04e0*/  IMAD.WIDE.U32 R8, R6, UR4, RZ ;  /* 0x0000000406087c25 */ /* 0x001fc8000f8e00ff */
[----:B------:R-:W-:Y:S01]  /*04f0*/  IMAD R9, R6, UR5, R9 ;  /* 0x0000000506097c24 */ /* 0x000fe2000f8e0209 */
[----:B------:R-:W-:-:S03]  /*0500*/  IADD3 R11, P0, PT, RZ, -R8, RZ ;  /* 0x80000008ff0b7210 */ /* 0x000fc60007f1e0ff */
[----:B------:R-:W-:Y:S02]  /*0510*/  IMAD R9, R7, UR4, R9 ;  /* 0x0000000407097c24 */ /* 0x000fe4000f8e0209 */
[----:B------:R-:W-:-:S04]  /*0520*/  IMAD.HI.U32 R8, R6, R11, RZ ;  /* 0x0000000b06087227 */ /* 0x000fc800078e00ff */
[----:B------:R-:W-:Y:S01]  /*0530*/  IMAD.X R13, RZ, RZ, ~R9, P0 ;  /* 0x000000ffff0d7224 */ /* 0x000fe200000e0e09 */
[----:B------:R-:W-:-:S03]  /*0540*/  MOV R9, R6 ;  /* 0x0000000600097202 */ /* 0x000fc60000000f00 */
[-C--:B------:R-:W-:Y:S02]  /*0550*/  IMAD R15, R7, R13.reuse, RZ ;  /* 0x0000000d070f7224 */ /* 0x080fe400078e02ff */
[----:B------:R-:W-:-:S04]  /*0560*/  IMAD.WIDE.U32 R8, P0, R6, R13, R8 ;  /* 0x0000000d06087225 */ /* 0x000fc80007800008 */
[----:B------:R-:W-:-:S04]  /*0570*/  IMAD.HI.U32 R5, R7, R13, RZ ;  /* 0x0000000d07057227 */ /* 0x000fc800078e00ff */
[----:B------:R-:W-:-:S04]  /*0580*/  IMAD.HI.U32 R8, P1, R7, R11, R8 ;  /* 0x0000000b07087227 */ /* 0x000fc80007820008 */
[----:B------:R-:W-:Y:S01]  /*0590*/  IMAD.X R5, R5, 0x1, R7, P0 ;  /* 0x0000000105057824 */ /* 0x000fe200000e0607 */
[----:B------:R-:W-:-:S04]  /*05a0*/  IADD3 R9, P2, PT, R15, R8, RZ ;  /* 0x000000080f097210 */ /* 0x000fc80007f5e0ff */
[----:B------:R-:W-:Y:S01]  /*05b0*/  IADD3.X R5, PT, PT, RZ, RZ, R5, P2, P1 ;  /* 0x000000ffff057210 */ /* 0x000fe200017e2405 */
[----:B------:R-:W-:-:S04]  /*05c0*/  IMAD.WIDE.U32 R6, R9, UR4, RZ ;  /* 0x0000000409067c25 */ /* 0x000fc8000f8e00ff */
[----:B------:R-:W-:Y:S01]  /*05d0*/  IMAD R8, R9, UR5, R7 ;  /* 0x0000000509087c24 */ /* 0x000fe2000f8e0207 */
[----:B------:R-:W-:-:S03]  /*05e0*/  IADD3 R7, P0, PT, RZ, -R6, RZ ;  /* 0x80000006ff077210 */ /* 0x000fc60007f1e0ff */
[----:B------:R-:W-:Y:S02]  /*05f0*/  IMAD R6, R5, UR4, R8 ;  /* 0x0000000405067c24 */ /* 0x000fe4000f8e0208 */
[----:B------:R-:W-:-:S04]  /*0600*/  IMAD.HI.U32 R8, R9, R7, RZ ;  /* 0x0000000709087227 */ /* 0x000fc800078e00ff */
[----:B------:R-:W-:-:S04]  /*0610*/  IMAD.X R6, RZ, RZ, ~R6, P0 ;  /* 0x000000ffff067224 */ /* 0x000fc800000e0e06 */
[----:B------:R-:W-:-:S04]  /*0620*/  IMAD.WIDE.U32 R8, P0, R9, R6, R8 ;  /* 0x0000000609087225 */ /* 0x000fc80007800008 */
[C---:B------:R-:W-:Y:S02]  /*0630*/  IMAD R11, R5.reuse, R6, RZ ;  /* 0x00000006050b7224 */ /* 0x040fe400078e02ff */
[----:B------:R-:W-:-:S04]  /*0640*/  IMAD.HI.U32 R8, P1, R5, R7, R8 ;  /* 0x0000000705087227 */ /* 0x000fc80007820008 */
[----:B------:R-:W-:Y:S01]  /*0650*/  IMAD.HI.U32 R10, R5, R6, RZ ;  /* 0x00000006050a7227 */ /* 0x000fe200078e00ff */
[----:B------:R-:W-:-:S03]  /*0660*/  IADD3 R8, P2, PT, R11, R8, RZ ;  /* 0x000000080b087210 */ /* 0x000fc60007f5e0ff */
[----:B------:R-:W-:Y:S01]  /*0670*/  IMAD.MOV.U32 R7, RZ, RZ, RZ ;  /* 0x000000ffff077224 */ /* 0x000fe200078e00ff */
[----:B------:R-:W-:Y:S01]  /*0680*/  IADD3.X R5, PT, PT, R10, R5, RZ, P0, !PT ;  /* 0x000000050a057210 */ /* 0x000fe200007fe4ff */
[----:B------:R-:W-:-:S03]  /*0690*/  IMAD.HI.U32 R6, R8, R3, RZ ;  /* 0x0000000308067227 */ /* 0x000fc600078e00ff */
[----:B------:R-:W-:Y:S01]  /*06a0*/  IADD3.X R5, PT, PT, RZ, RZ, R5, P2, P1 ;  /* 0x000000ffff057210 */ /* 0x000fe200017e2405 */
[----:B------:R-:W-:-:S04]  /*06b0*/  IMAD.WIDE.U32 R6, RZ, R8, R6 ;  /* 0x00000008ff067225 */ /* 0x000fc800078e0006 */
[----:B------:R-:W-:-:S05]  /*06c0*/  IMAD.HI.U32 R5, P0, R5, R3, R6 ;  /* 0x0000000305057227 */ /* 0x000fca0007800006 */
[----:B------:R-:W-:Y:S01]  /*06d0*/  IADD3 R9, P1, PT, RZ, R5, RZ ;  /* 0x00000005ff097210 */ /* 0x000fe20007f3e0ff */
[----:B------:R-:W-:-:S04]  /*06e0*/  IMAD.X R5, RZ, RZ, RZ, P0 ;  /* 0x000000ffff057224 */ /* 0x000fc800000e06ff */
[----:B------:R-:W-:Y:S01]  /*06f0*/  IMAD.WIDE.U32 R6, R9, UR4, RZ ;  /* 0x0000000409067c25 */ /* 0x000fe2000f8e00ff */
[----:B------:R-:W-:-:S03]  /*0700*/  IADD3.X R5, PT, PT, RZ, R5, RZ, P1, !PT ;  /* 0x00000005ff057210 */ /* 0x000fc60000ffe4ff */
[----:B------:R-:W-:Y:S01]  /*0710*/  IMAD R8, R9, UR5, R7 ;  /* 0x0000000509087c24 */ /* 0x000fe2000f8e0207 */
[----:B------:R-:W-:-:S03]  /*0720*/  IADD3 R10, P1, PT, -R6, R3, RZ ;  /* 0x00000003060a7210 */ /* 0x000fc60007f3e1ff */
[----:B------:R-:W-:Y:S01]  /*0730*/  IMAD R8, R5, UR4, R8 ;  /* 0x0000000405087c24 */ /* 0x000fe2000f8e0208 */
[C---:B------:R-:W-:Y:S02]  /*0740*/  ISETP.GE.U32.AND P0, PT, R10.reuse, UR4, PT ;  /* 0x000000040a007c0c */ /* 0x040fe4000bf06070 */
[----:B------:R-:W-:Y:S01]  /*0750*/  IADD3 R3, P2, PT, R10, -UR4, RZ ;  /* 0x800000040a037c10 */ /* 0x000fe2000ff5e0ff */
[----:B------:R-:W-:Y:S01]  /*0760*/  IMAD.X R12, RZ, RZ, ~R8, P1 ;  /* 0x000000ffff0c7224 */ /* 0x000fe200008e0e08 */
[----:B------:R-:W-:-:S04]  /*0770*/  IADD3 R6, P1, PT, R9, 0x1, RZ ;  /* 0x0000000109067810 */ /* 0x000fc80007f3e0ff */
[C---:B------:R-:W-:Y:S01]  /*0780*/  ISETP.GE.U32.AND.EX P0, PT, R12.reuse, UR5, PT, P0 ;  /* 0x000000050c007c0c */ /* 0x040fe2000bf06100 */
[----:B------:R-:W-:Y:S01]  /*0790*/  IMAD.X R8, RZ, RZ, R5, P1 ;  /* 0x000000ffff087224 */ /* 0x000fe200008e0605 */
[----:B------:R-:W-:Y:S02]  /*07a0*/  IADD3.X R7, PT, PT, R12, ~UR5, RZ, P2, !PT ;  /* 0x800000050c077c10 */ /* 0x000fe400097fe4ff */
[----:B------:R-:W-:Y:S02]  /*07b0*/  SEL R3, R3, R10, P0 ;  /* 0x0000000a03037207 */ /* 0x000fe40000000000 */
[----:B------:R-:W-:Y:S02]  /*07c0*/  SEL R9, R6, R9, P0 ;  /* 0x0000000906097207 */ /* 0x000fe40000000000 */
[----:B------:R-:W-:Y:S02]  /*07d0*/  SEL R7, R7, R12, P0 ;  /* 0x0000000c07077207 */ /* 0x000fe40000000000 */
[----:B------:R-:W-:Y:S01]  /*07e0*/  SEL R8, R8, R5, P0 ;  /* 0x0000000508087207 */ /* 0x000fe20000000000 */
[----:B------:R-:W-:Y:S01]  /*07f0*/  IMAD.MOV.U32 R5, RZ, RZ, 0x0 ;  /* 0x00000000ff057424 */ /* 0x000fe200078e00ff */
[----:B------:R-:W-:-:S02]  /*0800*/  ISETP.GE.U32.AND P0, PT, R3, UR4, PT ;  /* 0x0000000403007c0c */ /* 0x000fc4000bf06070 */
[----:B------:R-:W-:Y:S02]  /*0810*/  IADD3 R6, P2, PT, R9, 0x1, RZ ;  /* 0x0000000109067810 */ /* 0x000fe40007f5e0ff */
[----:B------:R-:W-:Y:S02]  /*0820*/  ISETP.GE.U32.AND.EX P0, PT, R7, UR5, PT, P0 ;  /* 0x0000000507007c0c */ /* 0x000fe4000bf06100 */
[----:B------:R-:W-:Y:S02]  /*0830*/  ISETP.NE.U32.AND P1, PT, RZ, UR4, PT ;  /* 0x00000004ff007c0c */ /* 0x000fe4000bf25070 */
[----:B------:R-:W-:Y:S02]  /*0840*/  IADD3.X R7, PT, PT, RZ, R8, RZ, P2, !PT ;  /* 0x00000008ff077210 */ /* 0x000fe400017fe4ff */
[----:B------:R-:W-:Y:S02]  /*0850*/  ISETP.NE.AND.EX P1, PT, RZ, UR5, PT, P1 ;  /* 0x00000005ff007c0c */ /* 0x000fe4000bf25310 */
[----:B------:R-:W-:-:S02]  /*0860*/  SEL R6, R6, R9, P0 ;  /* 0x0000000906067207 */ /* 0x000fc40000000000 */
[----:B------:R-:W-:Y:S02]  /*0870*/  SEL R7, R7, R8, P0 ;  /* 0x0000000807077207 */ /* 0x000fe40000000000 */
[----:B------:R-:W-:Y:S02]  /*0880*/  SEL R6, R6, 0xffffffff, P1 ;  /* 0xffffffff06067807 */ /* 0x000fe40000800000 */
[----:B------:R-:W-:Y:S01]  /*0890*/  SEL R7, R7, 0xffffffff, P1 ;  /* 0xffffffff07077807 */ /* 0x000fe20000800000 */
[----:B------:R-:W-:Y:S06]  /*08a0*/  RET.REL.NODEC R4 `(_Z14simulateKernelPfS_y) ;  /* 0xfffffff404d47950 */ /* 0x000fec0003c3ffff */
.L_x_2:
[----:B------:R-:W-:-:S00]  /*08b0*/  BRA `(.L_x_2) ;  /* 0xfffffffc00fc7947 */ /* 0x000fc0000383ffff */
[----:B------:R-:W-:-:S00]  /*08c0*/  NOP ;  /* 0x0000000000007918 */ /* 0x000fc00000000000 */
        /* <DEDUP_REMOVED lines=11> */
.L_x_3:


//--------------------- .nv.shared.reserved.0     --------------------------
	.section	.nv.shared.reserved.0,"aw",@nobits
	.weak		__nv_reservedSMEM_offset_0_alias
	.size		__nv_reservedSMEM_offset_0_alias, 0, 64
	.other		__nv_reservedSMEM_offset_0_alias,@"STO_CUDA_RESERVED_SHARED STV_DEFAULT"
__nv_reservedSMEM_offset_0_alias:
	.zero		0
	.zero		64


//--------------------- .nv.constant0._Z14simulateKernelPfS_y --------------------------
	.section	.nv.constant0._Z14simulateKernelPfS_y,"a",@progbits
	.sectionflags	@""
	.align	4
.nv.constant0._Z14simulateKernelPfS_y:
	.zero		920


//--------------------- SYMBOLS --------------------------

	.type		.nv.reservedSmem.offset0,@object
	.size		.nv.reservedSmem.offset0,0x4
